//
// Generated by NVIDIA NVVM Compiler
//
// Compiler Build ID: CL-36424714
// Cuda compilation tools, release 13.0, V13.0.88
// Based on NVVM 20.0.0
//

.version 9.0
.target sm_100
.address_size 64

	// .globl	_Z11get_row_sumPiS_S_i

.visible .entry _Z11get_row_sumPiS_S_i(
	.param .u64 .ptr .align 1 _Z11get_row_sumPiS_S_i_param_0,
	.param .u64 .ptr .align 1 _Z11get_row_sumPiS_S_i_param_1,
	.param .u64 .ptr .align 1 _Z11get_row_sumPiS_S_i_param_2,
	.param .u32 _Z11get_row_sumPiS_S_i_param_3
)
{
	.reg .pred 	%p<3>;
	.reg .b32 	%r<22>;
	.reg .b64 	%rd<13>;

	ld.param.u64 	%rd1, [_Z11get_row_sumPiS_S_i_param_0];
	ld.param.u64 	%rd2, [_Z11get_row_sumPiS_S_i_param_1];
	ld.param.u64 	%rd3, [_Z11get_row_sumPiS_S_i_param_2];
	ld.param.u32 	%r4, [_Z11get_row_sumPiS_S_i_param_3];
	mov.u32 	%r5, %ntid.y;
	mov.u32 	%r6, %ctaid.y;
	mov.u32 	%r7, %tid.y;
	mad.lo.s32 	%r1, %r5, %r6, %r7;
	mov.u32 	%r8, %ntid.x;
	mov.u32 	%r9, %ctaid.x;
	mov.u32 	%r10, %tid.x;
	mad.lo.s32 	%r2, %r8, %r9, %r10;
	max.s32 	%r11, %r1, %r2;
	setp.ge.s32 	%p1, %r11, %r4;
	@%p1 bra 	$L__BB0_4;
	cvta.to.global.u64 	%rd4, %rd2;
	cvta.to.global.u64 	%rd5, %rd3;
	mul.wide.u32 	%rd6, %r1, 4;
	add.s64 	%rd7, %rd4, %rd6;
	ld.global.u32 	%r12, [%rd7];
	mul.wide.s32 	%rd8, %r2, 4;
	add.s64 	%rd9, %rd5, %rd8;
	ld.global.u32 	%r3, [%rd9];
	shr.u32 	%r13, %r12, 31;
	add.s32 	%r14, %r12, %r13;
	and.b32  	%r15, %r14, -2;
	sub.s32 	%r16, %r12, %r15;
	shr.u32 	%r17, %r3, 31;
	add.s32 	%r18, %r3, %r17;
	and.b32  	%r19, %r18, -2;
	sub.s32 	%r20, %r3, %r19;
	setp.ne.s32 	%p2, %r16, %r20;
	@%p2 bra 	$L__BB0_3;
	cvta.to.global.u64 	%rd10, %rd1;
	add.s64 	%rd12, %rd10, %rd6;
	atom.global.add.u32 	%r21, [%rd12], %r3;
$L__BB0_3:
	bar.sync 	0;
$L__BB0_4:
	ret;

}


// ===== COMPILED SASS (sm_100) =====

	.target	sm_100

	.elftype	@"ET_EXEC"


//--------------------- .note.nv.tkinfo           --------------------------
	.section	.note.nv.tkinfo,"",@"SHT_NOTE"
	.sectionflags	@"SHF_NOTE_NV_TKINFO"
	.tkinfo
        /*0018*/ 	.word	0x00000002
        /*0030*/ 	.string	""
        /*0030*/ 	.string	"ptxas"
        /*0030*/ 	.string	"Cuda compilation tools, release 13.0, V13.0.88"
        /*0030*/ 	.string	"Build cuda_13.0.r13.0/compiler.36424714_0"
        /*0030*/ 	.string	"-arch sm_100 -m 64 "



//--------------------- .note.nv.cuinfo           --------------------------
	.section	.note.nv.cuinfo,"",@"SHT_NOTE"
	.sectionflags	@"SHF_NOTE_NV_CUINFO"
        /*0018*/ 	.short	0x0002
        /*001a*/ 	.short	0x0064
        /*001c*/ 	.short	0x0082
	.zero		2


//--------------------- .nv.info                  --------------------------
	.section	.nv.info,"",@"SHT_CUDA_INFO"
	.align	4


	//----- nvinfo : EIATTR_REGCOUNT
	.align		4
        /*0000*/ 	.byte	0x04, 0x2f
        /*0002*/ 	.short	(.L_1 - .L_0)
	.align		4
.L_0:
        /*0004*/ 	.word	index@(_Z11get_row_sumPiS_S_i)
        /*0008*/ 	.word	0x0000000c


	//----- nvinfo : EIATTR_FRAME_SIZE
	.align		4
.L_1:
        /*000c*/ 	.byte	0x04, 0x11
        /*000e*/ 	.short	(.L_3 - .L_2)
	.align		4
.L_2:
        /*0010*/ 	.word	index@(_Z11get_row_sumPiS_S_i)
        /*0014*/ 	.word	0x00000000


	//----- nvinfo : EIATTR_MIN_STACK_SIZE
	.align		4
.L_3:
        /*0018*/ 	.byte	0x04, 0x12
        /*001a*/ 	.short	(.L_5 - .L_4)
	.align		4
.L_4:
        /*001c*/ 	.word	index@(_Z11get_row_sumPiS_S_i)
        /*0020*/ 	.word	0x00000000
.L_5:


//--------------------- .nv.compat                --------------------------
	.section	.nv.compat,"",@"SHT_CUDA_COMPAT_INFO"
	.align	4
        /*0000*/ 	.byte	0x02, 0x09, 0x00, 0x00, 0x02, 0x02, 0x01, 0x00, 0x02, 0x05, 0x05, 0x00, 0x03, 0x07, 0x01, 0x01
        /*0010*/ 	.byte	0x02, 0x03, 0x00, 0x00, 0x02, 0x06, 0x01, 0x00, 0x04, 0x0b, 0x08, 0x00, 0x09, 0x00, 0x00, 0x00
        /*0020*/ 	.byte	0x00, 0x00, 0x00, 0x00


//--------------------- .nv.info._Z11get_row_sumPiS_S_i --------------------------
	.section	.nv.info._Z11get_row_sumPiS_S_i,"",@"SHT_CUDA_INFO"
	.sectionflags	@""
	.align	4


	//----- nvinfo : EIATTR_CUDA_API_VERSION
	.align		4
        /*0000*/ 	.byte	0x04, 0x37
        /*0002*/ 	.short	(.L_7 - .L_6)
.L_6:
        /*0004*/ 	.word	0x00000082


	//----- nvinfo : EIATTR_KPARAM_INFO
	.align		4
.L_7:
        /*0008*/ 	.byte	0x04, 0x17
        /*000a*/ 	.short	(.L_9 - .L_8)
.L_8:
        /*000c*/ 	.word	0x00000000
        /*0010*/ 	.short	0x0003
        /*0012*/ 	.short	0x0018
        /*0014*/ 	.byte	0x00, 0xf0, 0x11, 0x00


	//----- nvinfo : EIATTR_KPARAM_INFO
	.align		4
.L_9:
        /*0018*/ 	.byte	0x04, 0x17
        /*001a*/ 	.short	(.L_11 - .L_10)
.L_10:
        /*001c*/ 	.word	0x00000000
        /*0020*/ 	.short	0x0002
        /*0022*/ 	.short	0x0010
        /*0024*/ 	.byte	0x00, 0xf5, 0x21, 0x00


	//----- nvinfo : EIATTR_KPARAM_INFO
	.align		4
.L_11:
        /*0028*/ 	.byte	0x04, 0x17
        /*002a*/ 	.short	(.L_13 - .L_12)
.L_12:
        /*002c*/ 	.word	0x00000000
        /*0030*/ 	.short	0x0001
        /*0032*/ 	.short	0x0008
        /*0034*/ 	.byte	0x00, 0xf5, 0x21, 0x00


	//----- nvinfo : EIATTR_KPARAM_INFO
	.align		4
.L_13:
        /*0038*/ 	.byte	0x04, 0x17
        /*003a*/ 	.short	(.L_15 - .L_14)
.L_14:
        /*003c*/ 	.word	0x00000000
        /*0040*/ 	.short	0x0000
        /*0042*/ 	.short	0x0000
        /*0044*/ 	.byte	0x00, 0xf5, 0x21, 0x00


	//----- nvinfo : EIATTR_SPARSE_MMA_MASK
	.align		4
.L_15:
        /*0048*/ 	.byte	0x03, 0x50
        /*004a*/ 	.short	0x0000


	//----- nvinfo : EIATTR_MAXREG_COUNT
	.align		4
        /*004c*/ 	.byte	0x03, 0x1b
        /*004e*/ 	.short	0x00ff


	//----- nvinfo : EIATTR_NUM_BARRIERS
	.align		4
        /*0050*/ 	.byte	0x02, 0x4c
        /*0052*/ 	.byte	0x01
	.zero		1


	//----- nvinfo : EIATTR_MERCURY_ISA_VERSION
	.align		4
        /*0054*/ 	.byte	0x03, 0x5f
        /*0056*/ 	.short	0x0101


	//----- nvinfo : EIATTR_VRC_CTA_INIT_COUNT
	.align		4
        /*0058*/ 	.byte	0x02, 0x4a
	.zero		1
	.zero		1


	//----- nvinfo : EIATTR_EXIT_INSTR_OFFSETS
	.align		4
        /*005c*/ 	.byte	0x04, 0x1c
        /*005e*/ 	.short	(.L_17 - .L_16)


	//   ....[0]....
.L_16:
        /*0060*/ 	.word	0x000000c0


	//   ....[1]....
        /*0064*/ 	.word	0x00000220


	//----- nvinfo : EIATTR_CRS_STACK_SIZE
	.align		4
.L_17:
        /*0068*/ 	.byte	0x04, 0x1e
        /*006a*/ 	.short	(.L_19 - .L_18)
.L_18:
        /*006c*/ 	.word	0x00000000


	//----- nvinfo : EIATTR_CBANK_PARAM_SIZE
	.align		4
.L_19:
        /*0070*/ 	.byte	0x03, 0x19
        /*0072*/ 	.short	0x001c


	//----- nvinfo : EIATTR_PARAM_CBANK
	.align		4
        /*0074*/ 	.byte	0x04, 0x0a
        /*0076*/ 	.short	(.L_21 - .L_20)
	.align		4
.L_20:
        /*0078*/ 	.word	index@(.nv.constant0._Z11get_row_sumPiS_S_i)
        /*007c*/ 	.short	0x0380
        /*007e*/ 	.short	0x001c


	//----- nvinfo : EIATTR_SW_WAR
	.align		4
.L_21:
        /*0080*/ 	.byte	0x04, 0x36
        /*0082*/ 	.short	(.L_23 - .L_22)
.L_22:
        /*0084*/ 	.word	0x00000008
.L_23:


//--------------------- .nv.callgraph             --------------------------
	.section	.nv.callgraph,"",@"SHT_CUDA_CALLGRAPH"
	.align	4
	.sectionentsize	8
	.align		4
        /*0000*/ 	.word	0x00000000
	.align		4
        /*0004*/ 	.word	0xffffffff
	.align		4
        /*0008*/ 	.word	0x00000000
	.align		4
        /*000c*/ 	.word	0xfffffffe
	.align		4
        /*0010*/ 	.word	0x00000000
	.align		4
        /*0014*/ 	.word	0xfffffffd
	.align		4
        /*0018*/ 	.word	0x00000000
	.align		4
        /*001c*/ 	.word	0xfffffffc


//--------------------- .text._Z11get_row_sumPiS_S_i --------------------------
	.section	.text._Z11get_row_sumPiS_S_i,"ax",@progbits
	.align	128
        .global         _Z11get_row_sumPiS_S_i
        .type           _Z11get_row_sumPiS_S_i,@function
        .size           _Z11get_row_sumPiS_S_i,(.L_x_3 - _Z11get_row_sumPiS_S_i)
        .other          _Z11get_row_sumPiS_S_i,@"STO_CUDA_ENTRY STV_DEFAULT"
_Z11get_row_sumPiS_S_i:
.text._Z11get_row_sumPiS_S_i:
[----:B------:R-:W-:Y:S01]  /*0000*/  LDC R1, c[0x0][0x37c] ;  /* 0x0000df00ff017b82 */ /* 0x000fe20000000800 */
[----:B------:R-:W0:Y:S01]  /*0010*/  S2R R7, SR_CTAID.Y ;  /* 0x0000000000077919 */ /* 0x000e220000002600 */
[----:B------:R-:W0:Y:S01]  /*0020*/  LDCU UR4, c[0x0][0x364] ;  /* 0x00006c80ff0477ac */ /* 0x000e220008000800 */
[----:B------:R-:W0:Y:S01]  /*0030*/  S2R R0, SR_TID.Y ;  /* 0x0000000000007919 */ /* 0x000e220000002200 */
[----:B------:R-:W1:Y:S01]  /*0040*/  LDCU UR5, c[0x0][0x360] ;  /* 0x00006c00ff0577ac */ /* 0x000e620008000800 */
[----:B------:R-:W1:Y:S01]  /*0050*/  S2R R2, SR_CTAID.X ;  /* 0x0000000000027919 */ /* 0x000e620000002500 */
[----:B------:R-:W2:Y:S01]  /*0060*/  LDCU UR6, c[0x0][0x398] ;  /* 0x00007300ff0677ac */ /* 0x000ea20008000800 */
[----:B------:R-:W1:Y:S01]  /*0070*/  S2R R3, SR_TID.X ;  /* 0x0000000000037919 */ /* 0x000e620000002100 */
[----:B0-----:R-:W-:Y:S02]  /*0080*/  IMAD R7, R7, UR4, R0 ;  /* 0x0000000407077c24 */ /* 0x001fe4000f8e0200 */
[----:B-1----:R-:W-:-:S05]  /*0090*/  IMAD R0, R2, UR5, R3 ;  /* 0x0000000502007c24 */ /* 0x002fca000f8e0203 */
[----:B------:R-:W-:-:S04]  /*00a0*/  VIMNMX R2, PT, PT, R7, R0, !PT ;  /* 0x0000000007027248 */ /* 0x000fc80007fe0100 */
[----:B--2---:R-:W-:-:S13]  /*00b0*/  ISETP.GE.AND P0, PT, R2, UR6, PT ;  /* 0x0000000602007c0c */ /* 0x004fda000bf06270 */
[----:B------:R-:W-:Y:S05]  /*00c0*/  @P0 EXIT ;  /* 0x000000000000094d */ /* 0x000fea0003800000 */
[----:B------:R-:W0:Y:S01]  /*00d0*/  LDC.64 R2, c[0x0][0x388] ;  /* 0x0000e200ff027b82 */ /* 0x000e220000000a00 */
[----:B------:R-:W1:Y:S07]  /*00e0*/  LDCU.64 UR4, c[0x0][0x358] ;  /* 0x00006b00ff0477ac */ /* 0x000e6e0008000a00 */
[----:B------:R-:W2:Y:S01]  /*00f0*/  LDC.64 R4, c[0x0][0x390] ;  /* 0x0000e400ff047b82 */ /* 0x000ea20000000a00 */
[----:B0-----:R-:W-:-:S06]  /*0100*/  IMAD.WIDE.U32 R2, R7, 0x4, R2 ;  /* 0x0000000407027825 */ /* 0x001fcc00078e0002 */
[----:B-1----:R-:W3:Y:S01]  /*0110*/  LDG.E R2, desc[UR4][R2.64] ;  /* 0x0000000402027981 */ /* 0x002ee2000c1e1900 */
[----:B--2---:R-:W-:-:S06]  /*0120*/  IMAD.WIDE R4, R0, 0x4, R4 ;  /* 0x0000000400047825 */ /* 0x004fcc00078e0204 */
[----:B------:R-:W2:Y:S01]  /*0130*/  LDG.E R5, desc[UR4][R4.64] ;  /* 0x0000000404057981 */ /* 0x000ea2000c1e1900 */
[----:B------:R-:W-:Y:S01]  /*0140*/  BSSY.RECONVERGENT B0, `(.L_x_0) ;  /* 0x000000c000007945 */ /* 0x000fe20003800200 */
[----:B---3--:R-:W-:-:S04]  /*0150*/  LEA.HI R0, R2, R2, RZ, 0x1 ;  /* 0x0000000202007211 */ /* 0x008fc800078f08ff */
[----:B------:R-:W-:Y:S02]  /*0160*/  LOP3.LUT R9, R0, 0xfffffffe, RZ, 0xc0, !PT ;  /* 0xfffffffe00097812 */ /* 0x000fe400078ec0ff */
[----:B--2---:R-:W-:-:S04]  /*0170*/  LEA.HI R6, R5, R5, RZ, 0x1 ;  /* 0x0000000505067211 */ /* 0x004fc800078f08ff */
[----:B------:R-:W-:Y:S01]  /*0180*/  LOP3.LUT R6, R6, 0xfffffffe, RZ, 0xc0, !PT ;  /* 0xfffffffe06067812 */ /* 0x000fe200078ec0ff */
[----:B------:R-:W-:-:S04]  /*0190*/  IMAD.IADD R9, R2, 0x1, -R9 ;  /* 0x0000000102097824 */ /* 0x000fc800078e0a09 */
[----:B------:R-:W-:-:S05]  /*01a0*/  IMAD.IADD R6, R5, 0x1, -R6 ;  /* 0x0000000105067824 */ /* 0x000fca00078e0a06 */
[----:B------:R-:W-:-:S13]  /*01b0*/  ISETP.NE.AND P0, PT, R9, R6, PT ;  /* 0x000000060900720c */ /* 0x000fda0003f05270 */
[----:B------:R-:W-:Y:S05]  /*01c0*/  @P0 BRA `(.L_x_1) ;  /* 0x00000000000c0947 */ /* 0x000fea0003800000 */
[----:B------:R-:W0:Y:S02]  /*01d0*/  LDC.64 R2, c[0x0][0x380] ;  /* 0x0000e000ff027b82 */ /* 0x000e240000000a00 */
[----:B0-----:R-:W-:-:S05]  /*01e0*/  IMAD.WIDE.U32 R2, R7, 0x4, R2 ;  /* 0x0000000407027825 */ /* 0x001fca00078e0002 */
[----:B------:R0:W-:Y:S02]  /*01f0*/  REDG.E.ADD.STRONG.GPU desc[UR4][R2.64], R5 ;  /* 0x000000050200798e */ /* 0x0001e4000c12e104 */
.L_x_1:
[----:B------:R-:W-:Y:S05]  /*0200*/  BSYNC.RECONVERGENT B0 ;  /* 0x0000000000007941 */ /* 0x000fea0003800200 */
.L_x_0:
[----:B------:R-:W-:Y:S06]  /*0210*/  BAR.SYNC.DEFER_BLOCKING 0x0 ;  /* 0x0000000000007b1d */ /* 0x000fec0000010000 */
[----:B------:R-:W-:Y:S05]  /*0220*/  EXIT ;  /* 0x000000000000794d */ /* 0x000fea0003800000 */
.L_x_2:
[----:B------:R-:W-:-:S00]  /*0230*/  BRA `(.L_x_2) ;  /* 0xfffffffc00fc7947 */ /* 0x000fc0000383ffff */
[----:B------:R-:W-:-:S00]  /*0240*/  NOP ;  /* 0x0000000000007918 */ /* 0x000fc00000000000 */
        /* <DEDUP_REMOVED lines=11> */
.L_x_3:


//--------------------- .nv.shared.reserved.0     --------------------------
	.section	.nv.shared.reserved.0,"aw",@nobits
	.weak		__nv_reservedSMEM_offset_0_alias
	.size		__nv_reservedSMEM_offset_0_alias, 0, 64
	.other		__nv_reservedSMEM_offset_0_alias,@"STO_CUDA_RESERVED_SHARED STV_DEFAULT"
__nv_reservedSMEM_offset_0_alias:
	.zero		0
	.zero		64


//--------------------- .nv.constant0._Z11get_row_sumPiS_S_i --------------------------
	.section	.nv.constant0._Z11get_row_sumPiS_S_i,"a",@progbits
	.sectionflags	@""
	.align	4
.nv.constant0._Z11get_row_sumPiS_S_i:
	.zero		924


//--------------------- SYMBOLS --------------------------

	.type		.nv.reservedSmem.offset0,@object
	.size		.nv.reservedSmem.offset0,0x4
